//
// Generated by NVIDIA NVVM Compiler
//
// Compiler Build ID: CL-36424714
// Cuda compilation tools, release 13.0, V13.0.88
// Based on NVVM 20.0.0
//

.version 9.0
.target sm_100
.address_size 64

	// .globl	_Z3fooN3cub18CUB_300001_SM_100012KeyValuePairIiiEE
.global .align 1 .b8 _ZN34_INTERNAL_5393ca48_4_k_cu_cf929d9c4cuda3std3__45__cpo5beginE[1];
.global .align 1 .b8 _ZN34_INTERNAL_5393ca48_4_k_cu_cf929d9c4cuda3std3__45__cpo3endE[1];
.global .align 1 .b8 _ZN34_INTERNAL_5393ca48_4_k_cu_cf929d9c4cuda3std3__45__cpo6cbeginE[1];
.global .align 1 .b8 _ZN34_INTERNAL_5393ca48_4_k_cu_cf929d9c4cuda3std3__45__cpo4cendE[1];
.global .align 1 .b8 _ZN34_INTERNAL_5393ca48_4_k_cu_cf929d9c4cuda3std3__45__cpo6rbeginE[1];
.global .align 1 .b8 _ZN34_INTERNAL_5393ca48_4_k_cu_cf929d9c4cuda3std3__45__cpo4rendE[1];
.global .align 1 .b8 _ZN34_INTERNAL_5393ca48_4_k_cu_cf929d9c4cuda3std3__45__cpo7crbeginE[1];
.global .align 1 .b8 _ZN34_INTERNAL_5393ca48_4_k_cu_cf929d9c4cuda3std3__45__cpo5crendE[1];
.global .align 1 .b8 _ZN34_INTERNAL_5393ca48_4_k_cu_cf929d9c4cuda3std3__436_GLOBAL__N__5393ca48_4_k_cu_cf929d9c6ignoreE[1];
.global .align 1 .b8 _ZN34_INTERNAL_5393ca48_4_k_cu_cf929d9c4cuda3std3__419piecewise_constructE[1];
.global .align 1 .b8 _ZN34_INTERNAL_5393ca48_4_k_cu_cf929d9c4cuda3std3__48in_placeE[1];
.global .align 1 .b8 _ZN34_INTERNAL_5393ca48_4_k_cu_cf929d9c4cuda3std3__420unreachable_sentinelE[1];
.global .align 1 .b8 _ZN34_INTERNAL_5393ca48_4_k_cu_cf929d9c4cuda3std3__47nulloptE[1];
.global .align 1 .b8 _ZN34_INTERNAL_5393ca48_4_k_cu_cf929d9c4cuda3std3__48unexpectE[1];
.global .align 1 .b8 _ZN34_INTERNAL_5393ca48_4_k_cu_cf929d9c4cuda3std6ranges3__45__cpo4swapE[1];
.global .align 1 .b8 _ZN34_INTERNAL_5393ca48_4_k_cu_cf929d9c4cuda3std6ranges3__45__cpo9iter_moveE[1];
.global .align 1 .b8 _ZN34_INTERNAL_5393ca48_4_k_cu_cf929d9c4cuda3std6ranges3__45__cpo5beginE[1];
.global .align 1 .b8 _ZN34_INTERNAL_5393ca48_4_k_cu_cf929d9c4cuda3std6ranges3__45__cpo3endE[1];
.global .align 1 .b8 _ZN34_INTERNAL_5393ca48_4_k_cu_cf929d9c4cuda3std6ranges3__45__cpo6cbeginE[1];
.global .align 1 .b8 _ZN34_INTERNAL_5393ca48_4_k_cu_cf929d9c4cuda3std6ranges3__45__cpo4cendE[1];
.global .align 1 .b8 _ZN34_INTERNAL_5393ca48_4_k_cu_cf929d9c4cuda3std6ranges3__45__cpo7advanceE[1];
.global .align 1 .b8 _ZN34_INTERNAL_5393ca48_4_k_cu_cf929d9c4cuda3std6ranges3__45__cpo9iter_swapE[1];
.global .align 1 .b8 _ZN34_INTERNAL_5393ca48_4_k_cu_cf929d9c4cuda3std6ranges3__45__cpo4nextE[1];
.global .align 1 .b8 _ZN34_INTERNAL_5393ca48_4_k_cu_cf929d9c4cuda3std6ranges3__45__cpo4prevE[1];
.global .align 1 .b8 _ZN34_INTERNAL_5393ca48_4_k_cu_cf929d9c4cuda3std6ranges3__45__cpo4dataE[1];
.global .align 1 .b8 _ZN34_INTERNAL_5393ca48_4_k_cu_cf929d9c4cuda3std6ranges3__45__cpo5cdataE[1];
.global .align 1 .b8 _ZN34_INTERNAL_5393ca48_4_k_cu_cf929d9c4cuda3std6ranges3__45__cpo4sizeE[1];
.global .align 1 .b8 _ZN34_INTERNAL_5393ca48_4_k_cu_cf929d9c4cuda3std6ranges3__45__cpo5ssizeE[1];
.global .align 1 .b8 _ZN34_INTERNAL_5393ca48_4_k_cu_cf929d9c4cuda3std6ranges3__45__cpo8distanceE[1];
.global .align 1 .b8 _ZN34_INTERNAL_5393ca48_4_k_cu_cf929d9c6thrust24THRUST_300001_SM_1000_NS6system6detail10sequential3seqE[1];
.global .align 1 .b8 _ZN34_INTERNAL_5393ca48_4_k_cu_cf929d9c6thrust24THRUST_300001_SM_1000_NS12placeholders2_1E[1];
.global .align 1 .b8 _ZN34_INTERNAL_5393ca48_4_k_cu_cf929d9c6thrust24THRUST_300001_SM_1000_NS12placeholders2_2E[1];
.global .align 1 .b8 _ZN34_INTERNAL_5393ca48_4_k_cu_cf929d9c6thrust24THRUST_300001_SM_1000_NS12placeholders2_3E[1];
.global .align 1 .b8 _ZN34_INTERNAL_5393ca48_4_k_cu_cf929d9c6thrust24THRUST_300001_SM_1000_NS12placeholders2_4E[1];
.global .align 1 .b8 _ZN34_INTERNAL_5393ca48_4_k_cu_cf929d9c6thrust24THRUST_300001_SM_1000_NS12placeholders2_5E[1];
.global .align 1 .b8 _ZN34_INTERNAL_5393ca48_4_k_cu_cf929d9c6thrust24THRUST_300001_SM_1000_NS12placeholders2_6E[1];
.global .align 1 .b8 _ZN34_INTERNAL_5393ca48_4_k_cu_cf929d9c6thrust24THRUST_300001_SM_1000_NS12placeholders2_7E[1];
.global .align 1 .b8 _ZN34_INTERNAL_5393ca48_4_k_cu_cf929d9c6thrust24THRUST_300001_SM_1000_NS12placeholders2_8E[1];
.global .align 1 .b8 _ZN34_INTERNAL_5393ca48_4_k_cu_cf929d9c6thrust24THRUST_300001_SM_1000_NS12placeholders2_9E[1];
.global .align 1 .b8 _ZN34_INTERNAL_5393ca48_4_k_cu_cf929d9c6thrust24THRUST_300001_SM_1000_NS12placeholders3_10E[1];

.visible .entry _Z3fooN3cub18CUB_300001_SM_100012KeyValuePairIiiEE(
	.param .align 4 .b8 _Z3fooN3cub18CUB_300001_SM_100012KeyValuePairIiiEE_param_0[8]
)
{


	ret;

}
	// .globl	_ZN3cub18CUB_300001_SM_10006detail11EmptyKernelIvEEvv
.visible .entry _ZN3cub18CUB_300001_SM_10006detail11EmptyKernelIvEEvv()
{


	ret;

}


// ===== COMPILED SASS (sm_100) =====

	.target	sm_100

	.elftype	@"ET_EXEC"


//--------------------- .note.nv.tkinfo           --------------------------
	.section	.note.nv.tkinfo,"",@"SHT_NOTE"
	.sectionflags	@"SHF_NOTE_NV_TKINFO"
	.tkinfo
        /*0018*/ 	.word	0x00000002
        /*0030*/ 	.string	""
        /*0030*/ 	.string	"ptxas"
        /*0030*/ 	.string	"Cuda compilation tools, release 13.0, V13.0.88"
        /*0030*/ 	.string	"Build cuda_13.0.r13.0/compiler.36424714_0"
        /*0030*/ 	.string	"-arch sm_100 -m 64 "



//--------------------- .note.nv.cuinfo           --------------------------
	.section	.note.nv.cuinfo,"",@"SHT_NOTE"
	.sectionflags	@"SHF_NOTE_NV_CUINFO"
        /*0018*/ 	.short	0x0002
        /*001a*/ 	.short	0x0064
        /*001c*/ 	.short	0x0082
	.zero		2


//--------------------- .nv.info                  --------------------------
	.section	.nv.info,"",@"SHT_CUDA_INFO"
	.align	4


	//----- nvinfo : EIATTR_REGCOUNT
	.align		4
        /*0000*/ 	.byte	0x04, 0x2f
        /*0002*/ 	.short	(.L_41 - .L_40)
	.align		4
.L_40:
        /*0004*/ 	.word	index@(_Z3fooN3cub18CUB_300001_SM_100012KeyValuePairIiiEE)
        /*0008*/ 	.word	0x00000004


	//----- nvinfo : EIATTR_FRAME_SIZE
	.align		4
.L_41:
        /*000c*/ 	.byte	0x04, 0x11
        /*000e*/ 	.short	(.L_43 - .L_42)
	.align		4
.L_42:
        /*0010*/ 	.word	index@(_Z3fooN3cub18CUB_300001_SM_100012KeyValuePairIiiEE)
        /*0014*/ 	.word	0x00000000


	//----- nvinfo : EIATTR_REGCOUNT
	.align		4
.L_43:
        /*0018*/ 	.byte	0x04, 0x2f
        /*001a*/ 	.short	(.L_45 - .L_44)
	.align		4
.L_44:
        /*001c*/ 	.word	index@(_ZN3cub18CUB_300001_SM_10006detail11EmptyKernelIvEEvv)
        /*0020*/ 	.word	0x00000004


	//----- nvinfo : EIATTR_FRAME_SIZE
	.align		4
.L_45:
        /*0024*/ 	.byte	0x04, 0x11
        /*0026*/ 	.short	(.L_47 - .L_46)
	.align		4
.L_46:
        /*0028*/ 	.word	index@(_ZN3cub18CUB_300001_SM_10006detail11EmptyKernelIvEEvv)
        /*002c*/ 	.word	0x00000000


	//----- nvinfo : EIATTR_MIN_STACK_SIZE
	.align		4
.L_47:
        /*0030*/ 	.byte	0x04, 0x12
        /*0032*/ 	.short	(.L_49 - .L_48)
	.align		4
.L_48:
        /*0034*/ 	.word	index@(_ZN3cub18CUB_300001_SM_10006detail11EmptyKernelIvEEvv)
        /*0038*/ 	.word	0x00000000


	//----- nvinfo : EIATTR_MIN_STACK_SIZE
	.align		4
.L_49:
        /*003c*/ 	.byte	0x04, 0x12
        /*003e*/ 	.short	(.L_51 - .L_50)
	.align		4
.L_50:
        /*0040*/ 	.word	index@(_Z3fooN3cub18CUB_300001_SM_100012KeyValuePairIiiEE)
        /*0044*/ 	.word	0x00000000
.L_51:


//--------------------- .nv.compat                --------------------------
	.section	.nv.compat,"",@"SHT_CUDA_COMPAT_INFO"
	.align	4
        /*0000*/ 	.byte	0x02, 0x09, 0x00, 0x00, 0x02, 0x02, 0x01, 0x00, 0x02, 0x05, 0x05, 0x00, 0x03, 0x07, 0x01, 0x01
        /*0010*/ 	.byte	0x02, 0x03, 0x00, 0x00, 0x02, 0x06, 0x01, 0x00, 0x04, 0x0b, 0x08, 0x00, 0x09, 0x00, 0x00, 0x00
        /*0020*/ 	.byte	0x00, 0x00, 0x00, 0x00


//--------------------- .nv.info._ZN3cub18CUB_300001_SM_10006detail11EmptyKernelIvEEvv --------------------------
	.section	.nv.info._ZN3cub18CUB_300001_SM_10006detail11EmptyKernelIvEEvv,"",@"SHT_CUDA_INFO"
	.sectionflags	@""
	.align	4


	//----- nvinfo : EIATTR_CUDA_API_VERSION
	.align		4
        /*0000*/ 	.byte	0x04, 0x37
        /*0002*/ 	.short	(.L_53 - .L_52)
.L_52:
        /*0004*/ 	.word	0x00000082


	//----- nvinfo : EIATTR_SPARSE_MMA_MASK
	.align		4
.L_53:
        /*0008*/ 	.byte	0x03, 0x50
        /*000a*/ 	.short	0x0000


	//----- nvinfo : EIATTR_MAXREG_COUNT
	.align		4
        /*000c*/ 	.byte	0x03, 0x1b
        /*000e*/ 	.short	0x00ff


	//----- nvinfo : EIATTR_MERCURY_ISA_VERSION
	.align		4
        /*0010*/ 	.byte	0x03, 0x5f
        /*0012*/ 	.short	0x0101


	//----- nvinfo : EIATTR_VRC_CTA_INIT_COUNT
	.align		4
        /*0014*/ 	.byte	0x02, 0x4a
	.zero		1
	.zero		1


	//----- nvinfo : EIATTR_EXIT_INSTR_OFFSETS
	.align		4
        /*0018*/ 	.byte	0x04, 0x1c
        /*001a*/ 	.short	(.L_55 - .L_54)


	//   ....[0]....
.L_54:
        /*001c*/ 	.word	0x00000010


	//----- nvinfo : EIATTR_SW_WAR
	.align		4
.L_55:
        /*0020*/ 	.byte	0x04, 0x36
        /*0022*/ 	.short	(.L_57 - .L_56)
.L_56:
        /*0024*/ 	.word	0x00000008
.L_57:


//--------------------- .nv.info._Z3fooN3cub18CUB_300001_SM_100012KeyValuePairIiiEE --------------------------
	.section	.nv.info._Z3fooN3cub18CUB_300001_SM_100012KeyValuePairIiiEE,"",@"SHT_CUDA_INFO"
	.sectionflags	@""
	.align	4


	//----- nvinfo : EIATTR_CUDA_API_VERSION
	.align		4
        /*0000*/ 	.byte	0x04, 0x37
        /*0002*/ 	.short	(.L_59 - .L_58)
.L_58:
        /*0004*/ 	.word	0x00000082


	//----- nvinfo : EIATTR_KPARAM_INFO
	.align		4
.L_59:
        /*0008*/ 	.byte	0x04, 0x17
        /*000a*/ 	.short	(.L_61 - .L_60)
.L_60:
        /*000c*/ 	.word	0x00000000
        /*0010*/ 	.short	0x0000
        /*0012*/ 	.short	0x0000
        /*0014*/ 	.byte	0x00, 0xf0, 0x21, 0x00


	//----- nvinfo : EIATTR_SPARSE_MMA_MASK
	.align		4
.L_61:
        /*0018*/ 	.byte	0x03, 0x50
        /*001a*/ 	.short	0x0000


	//----- nvinfo : EIATTR_MAXREG_COUNT
	.align		4
        /*001c*/ 	.byte	0x03, 0x1b
        /*001e*/ 	.short	0x00ff


	//----- nvinfo : EIATTR_MERCURY_ISA_VERSION
	.align		4
        /*0020*/ 	.byte	0x03, 0x5f
        /*0022*/ 	.short	0x0101


	//----- nvinfo : EIATTR_VRC_CTA_INIT_COUNT
	.align		4
        /*0024*/ 	.byte	0x02, 0x4a
	.zero		1
	.zero		1


	//----- nvinfo : EIATTR_EXIT_INSTR_OFFSETS
	.align		4
        /*0028*/ 	.byte	0x04, 0x1c
        /*002a*/ 	.short	(.L_63 - .L_62)


	//   ....[0]....
.L_62:
        /*002c*/ 	.word	0x00000010


	//----- nvinfo : EIATTR_CBANK_PARAM_SIZE
	.align		4
.L_63:
        /*0030*/ 	.byte	0x03, 0x19
        /*0032*/ 	.short	0x0008


	//----- nvinfo : EIATTR_PARAM_CBANK
	.align		4
        /*0034*/ 	.byte	0x04, 0x0a
        /*0036*/ 	.short	(.L_65 - .L_64)
	.align		4
.L_64:
        /*0038*/ 	.word	index@(.nv.constant0._Z3fooN3cub18CUB_300001_SM_100012KeyValuePairIiiEE)
        /*003c*/ 	.short	0x0380
        /*003e*/ 	.short	0x0008


	//----- nvinfo : EIATTR_SW_WAR
	.align		4
.L_65:
        /*0040*/ 	.byte	0x04, 0x36
        /*0042*/ 	.short	(.L_67 - .L_66)
.L_66:
        /*0044*/ 	.word	0x00000008
.L_67:


//--------------------- .nv.callgraph             --------------------------
	.section	.nv.callgraph,"",@"SHT_CUDA_CALLGRAPH"
	.align	4
	.sectionentsize	8
	.align		4
        /*0000*/ 	.word	0x00000000
	.align		4
        /*0004*/ 	.word	0xffffffff
	.align		4
        /*0008*/ 	.word	0x00000000
	.align		4
        /*000c*/ 	.word	0xfffffffe
	.align		4
        /*0010*/ 	.word	0x00000000
	.align		4
        /*0014*/ 	.word	0xfffffffd
	.align		4
        /*0018*/ 	.word	0x00000000
	.align		4
        /*001c*/ 	.word	0xfffffffc


//--------------------- .nv.constant4             --------------------------
	.section	.nv.constant4,"a",@progbits
	.align	8
	.align		8
.nv.constant4:
        /*0000*/ 	.dword	_ZN34_INTERNAL_5393ca48_4_k_cu_cf929d9c4cuda3std3__45__cpo5beginE
	.align		8
        /*0008*/ 	.dword	_ZN34_INTERNAL_5393ca48_4_k_cu_cf929d9c4cuda3std3__45__cpo3endE
	.align		8
        /*0010*/ 	.dword	_ZN34_INTERNAL_5393ca48_4_k_cu_cf929d9c4cuda3std3__45__cpo6cbeginE
	.align		8
        /*0018*/ 	.dword	_ZN34_INTERNAL_5393ca48_4_k_cu_cf929d9c4cuda3std3__45__cpo4cendE
	.align		8
        /*0020*/ 	.dword	_ZN34_INTERNAL_5393ca48_4_k_cu_cf929d9c4cuda3std3__45__cpo6rbeginE
	.align		8
        /*0028*/ 	.dword	_ZN34_INTERNAL_5393ca48_4_k_cu_cf929d9c4cuda3std3__45__cpo4rendE
	.align		8
        /*0030*/ 	.dword	_ZN34_INTERNAL_5393ca48_4_k_cu_cf929d9c4cuda3std3__45__cpo7crbeginE
	.align		8
        /*0038*/ 	.dword	_ZN34_INTERNAL_5393ca48_4_k_cu_cf929d9c4cuda3std3__45__cpo5crendE
	.align		8
        /*0040*/ 	.dword	_ZN34_INTERNAL_5393ca48_4_k_cu_cf929d9c4cuda3std3__436_GLOBAL__N__5393ca48_4_k_cu_cf929d9c6ignoreE
	.align		8
        /*0048*/ 	.dword	_ZN34_INTERNAL_5393ca48_4_k_cu_cf929d9c4cuda3std3__419piecewise_constructE
	.align		8
        /*0050*/ 	.dword	_ZN34_INTERNAL_5393ca48_4_k_cu_cf929d9c4cuda3std3__48in_placeE
	.align		8
        /*0058*/ 	.dword	_ZN34_INTERNAL_5393ca48_4_k_cu_cf929d9c4cuda3std3__420unreachable_sentinelE
	.align		8
        /*0060*/ 	.dword	_ZN34_INTERNAL_5393ca48_4_k_cu_cf929d9c4cuda3std3__47nulloptE
	.align		8
        /*0068*/ 	.dword	_ZN34_INTERNAL_5393ca48_4_k_cu_cf929d9c4cuda3std3__48unexpectE
	.align		8
        /*0070*/ 	.dword	_ZN34_INTERNAL_5393ca48_4_k_cu_cf929d9c4cuda3std6ranges3__45__cpo4swapE
	.align		8
        /*0078*/ 	.dword	_ZN34_INTERNAL_5393ca48_4_k_cu_cf929d9c4cuda3std6ranges3__45__cpo9iter_moveE
	.align		8
        /*0080*/ 	.dword	_ZN34_INTERNAL_5393ca48_4_k_cu_cf929d9c4cuda3std6ranges3__45__cpo5beginE
	.align		8
        /*0088*/ 	.dword	_ZN34_INTERNAL_5393ca48_4_k_cu_cf929d9c4cuda3std6ranges3__45__cpo3endE
	.align		8
        /*0090*/ 	.dword	_ZN34_INTERNAL_5393ca48_4_k_cu_cf929d9c4cuda3std6ranges3__45__cpo6cbeginE
	.align		8
        /*0098*/ 	.dword	_ZN34_INTERNAL_5393ca48_4_k_cu_cf929d9c4cuda3std6ranges3__45__cpo4cendE
	.align		8
        /*00a0*/ 	.dword	_ZN34_INTERNAL_5393ca48_4_k_cu_cf929d9c4cuda3std6ranges3__45__cpo7advanceE
	.align		8
        /*00a8*/ 	.dword	_ZN34_INTERNAL_5393ca48_4_k_cu_cf929d9c4cuda3std6ranges3__45__cpo9iter_swapE
	.align		8
        /*00b0*/ 	.dword	_ZN34_INTERNAL_5393ca48_4_k_cu_cf929d9c4cuda3std6ranges3__45__cpo4nextE
	.align		8
        /*00b8*/ 	.dword	_ZN34_INTERNAL_5393ca48_4_k_cu_cf929d9c4cuda3std6ranges3__45__cpo4prevE
	.align		8
        /*00c0*/ 	.dword	_ZN34_INTERNAL_5393ca48_4_k_cu_cf929d9c4cuda3std6ranges3__45__cpo4dataE
	.align		8
        /*00c8*/ 	.dword	_ZN34_INTERNAL_5393ca48_4_k_cu_cf929d9c4cuda3std6ranges3__45__cpo5cdataE
	.align		8
        /*00d0*/ 	.dword	_ZN34_INTERNAL_5393ca48_4_k_cu_cf929d9c4cuda3std6ranges3__45__cpo4sizeE
	.align		8
        /*00d8*/ 	.dword	_ZN34_INTERNAL_5393ca48_4_k_cu_cf929d9c4cuda3std6ranges3__45__cpo5ssizeE
	.align		8
        /*00e0*/ 	.dword	_ZN34_INTERNAL_5393ca48_4_k_cu_cf929d9c4cuda3std6ranges3__45__cpo8distanceE
	.align		8
        /*00e8*/ 	.dword	_ZN34_INTERNAL_5393ca48_4_k_cu_cf929d9c6thrust24THRUST_300001_SM_1000_NS6system6detail10sequential3seqE
	.align		8
        /*00f0*/ 	.dword	_ZN34_INTERNAL_5393ca48_4_k_cu_cf929d9c6thrust24THRUST_300001_SM_1000_NS12placeholders2_1E
	.align		8
        /*00f8*/ 	.dword	_ZN34_INTERNAL_5393ca48_4_k_cu_cf929d9c6thrust24THRUST_300001_SM_1000_NS12placeholders2_2E
	.align		8
        /*0100*/ 	.dword	_ZN34_INTERNAL_5393ca48_4_k_cu_cf929d9c6thrust24THRUST_300001_SM_1000_NS12placeholders2_3E
	.align		8
        /*0108*/ 	.dword	_ZN34_INTERNAL_5393ca48_4_k_cu_cf929d9c6thrust24THRUST_300001_SM_1000_NS12placeholders2_4E
	.align		8
        /*0110*/ 	.dword	_ZN34_INTERNAL_5393ca48_4_k_cu_cf929d9c6thrust24THRUST_300001_SM_1000_NS12placeholders2_5E
	.align		8
        /*0118*/ 	.dword	_ZN34_INTERNAL_5393ca48_4_k_cu_cf929d9c6thrust24THRUST_300001_SM_1000_NS12placeholders2_6E
	.align		8
        /*0120*/ 	.dword	_ZN34_INTERNAL_5393ca48_4_k_cu_cf929d9c6thrust24THRUST_300001_SM_1000_NS12placeholders2_7E
	.align		8
        /*0128*/ 	.dword	_ZN34_INTERNAL_5393ca48_4_k_cu_cf929d9c6thrust24THRUST_300001_SM_1000_NS12placeholders2_8E
	.align		8
        /*0130*/ 	.dword	_ZN34_INTERNAL_5393ca48_4_k_cu_cf929d9c6thrust24THRUST_300001_SM_1000_NS12placeholders2_9E
	.align		8
        /*0138*/ 	.dword	_ZN34_INTERNAL_5393ca48_4_k_cu_cf929d9c6thrust24THRUST_300001_SM_1000_NS12placeholders3_10E


//--------------------- .text._ZN3cub18CUB_300001_SM_10006detail11EmptyKernelIvEEvv --------------------------
	.section	.text._ZN3cub18CUB_300001_SM_10006detail11EmptyKernelIvEEvv,"ax",@progbits
	.align	128
        .global         _ZN3cub18CUB_300001_SM_10006detail11EmptyKernelIvEEvv
        .type           _ZN3cub18CUB_300001_SM_10006detail11EmptyKernelIvEEvv,@function
        .size           _ZN3cub18CUB_300001_SM_10006detail11EmptyKernelIvEEvv,(.L_x_2 - _ZN3cub18CUB_300001_SM_10006detail11EmptyKernelIvEEvv)
        .other          _ZN3cub18CUB_300001_SM_10006detail11EmptyKernelIvEEvv,@"STO_CUDA_ENTRY STV_DEFAULT"
_ZN3cub18CUB_300001_SM_10006detail11EmptyKernelIvEEvv:
.text._ZN3cub18CUB_300001_SM_10006detail11EmptyKernelIvEEvv:
[----:B------:R-:W-:Y:S01]  /*0000*/  LDC R1, c[0x0][0x37c] ;  /* 0x0000df00ff017b82 */ /* 0x000fe20000000800 */
[----:B------:R-:W-:Y:S05]  /*0010*/  EXIT ;  /* 0x000000000000794d */ /* 0x000fea0003800000 */
.L_x_0:
[----:B------:R-:W-:-:S00]  /*0020*/  BRA `(.L_x_0) ;  /* 0xfffffffc00fc7947 */ /* 0x000fc0000383ffff */
[----:B------:R-:W-:-:S00]  /*0030*/  NOP ;  /* 0x0000000000007918 */ /* 0x000fc00000000000 */
        /* <DEDUP_REMOVED lines=12> */
.L_x_2:


//--------------------- .text._Z3fooN3cub18CUB_300001_SM_100012KeyValuePairIiiEE --------------------------
	.section	.text._Z3fooN3cub18CUB_300001_SM_100012KeyValuePairIiiEE,"ax",@progbits
	.align	128
        .global         _Z3fooN3cub18CUB_300001_SM_100012KeyValuePairIiiEE
        .type           _Z3fooN3cub18CUB_300001_SM_100012KeyValuePairIiiEE,@function
        .size           _Z3fooN3cub18CUB_300001_SM_100012KeyValuePairIiiEE,(.L_x_3 - _Z3fooN3cub18CUB_300001_SM_100012KeyValuePairIiiEE)
        .other          _Z3fooN3cub18CUB_300001_SM_100012KeyValuePairIiiEE,@"STO_CUDA_ENTRY STV_DEFAULT"
_Z3fooN3cub18CUB_300001_SM_100012KeyValuePairIiiEE:
.text._Z3fooN3cub18CUB_300001_SM_100012KeyValuePairIiiEE:
[----:B------:R-:W-:Y:S01]  /*0000*/  LDC R1, c[0x0][0x37c] ;  /* 0x0000df00ff017b82 */ /* 0x000fe20000000800 */
[----:B------:R-:W-:Y:S05]  /*0010*/  EXIT ;  /* 0x000000000000794d */ /* 0x000fea0003800000 */
.L_x_1:
        /* <DEDUP_REMOVED lines=14> */
.L_x_3:


//--------------------- .nv.shared.reserved.0     --------------------------
	.section	.nv.shared.reserved.0,"aw",@nobits
	.weak		__nv_reservedSMEM_offset_0_alias
	.size		__nv_reservedSMEM_offset_0_alias, 0, 64
	.other		__nv_reservedSMEM_offset_0_alias,@"STO_CUDA_RESERVED_SHARED STV_DEFAULT"
__nv_reservedSMEM_offset_0_alias:
	.zero		0
	.zero		64


//--------------------- .nv.global                --------------------------
	.section	.nv.global,"aw",@nobits
.nv.global:
	.type		_ZN34_INTERNAL_5393ca48_4_k_cu_cf929d9c6thrust24THRUST_300001_SM_1000_NS12placeholders2_5E,@object
	.size		_ZN34_INTERNAL_5393ca48_4_k_cu_cf929d9c6thrust24THRUST_300001_SM_1000_NS12placeholders2_5E,(_ZN34_INTERNAL_5393ca48_4_k_cu_cf929d9c4cuda3std3__45__cpo6cbeginE - _ZN34_INTERNAL_5393ca48_4_k_cu_cf929d9c6thrust24THRUST_300001_SM_1000_NS12placeholders2_5E)
_ZN34_INTERNAL_5393ca48_4_k_cu_cf929d9c6thrust24THRUST_300001_SM_1000_NS12placeholders2_5E:
	.zero		1
	.type		_ZN34_INTERNAL_5393ca48_4_k_cu_cf929d9c4cuda3std3__45__cpo6cbeginE,@object
	.size		_ZN34_INTERNAL_5393ca48_4_k_cu_cf929d9c4cuda3std3__45__cpo6cbeginE,(_ZN34_INTERNAL_5393ca48_4_k_cu_cf929d9c4cuda3std6ranges3__45__cpo6cbeginE - _ZN34_INTERNAL_5393ca48_4_k_cu_cf929d9c4cuda3std3__45__cpo6cbeginE)
_ZN34_INTERNAL_5393ca48_4_k_cu_cf929d9c4cuda3std3__45__cpo6cbeginE:
	.zero		1
	.type		_ZN34_INTERNAL_5393ca48_4_k_cu_cf929d9c4cuda3std6ranges3__45__cpo6cbeginE,@object
	.size		_ZN34_INTERNAL_5393ca48_4_k_cu_cf929d9c4cuda3std6ranges3__45__cpo6cbeginE,(_ZN34_INTERNAL_5393ca48_4_k_cu_cf929d9c4cuda3std3__48in_placeE - _ZN34_INTERNAL_5393ca48_4_k_cu_cf929d9c4cuda3std6ranges3__45__cpo6cbeginE)
_ZN34_INTERNAL_5393ca48_4_k_cu_cf929d9c4cuda3std6ranges3__45__cpo6cbeginE:
	.zero		1
	.type		_ZN34_INTERNAL_5393ca48_4_k_cu_cf929d9c4cuda3std3__48in_placeE,@object
	.size		_ZN34_INTERNAL_5393ca48_4_k_cu_cf929d9c4cuda3std3__48in_placeE,(_ZN34_INTERNAL_5393ca48_4_k_cu_cf929d9c4cuda3std6ranges3__45__cpo4sizeE - _ZN34_INTERNAL_5393ca48_4_k_cu_cf929d9c4cuda3std3__48in_placeE)
_ZN34_INTERNAL_5393ca48_4_k_cu_cf929d9c4cuda3std3__48in_placeE:
	.zero		1
	.type		_ZN34_INTERNAL_5393ca48_4_k_cu_cf929d9c4cuda3std6ranges3__45__cpo4sizeE,@object
	.size		_ZN34_INTERNAL_5393ca48_4_k_cu_cf929d9c4cuda3std6ranges3__45__cpo4sizeE,(_ZN34_INTERNAL_5393ca48_4_k_cu_cf929d9c6thrust24THRUST_300001_SM_1000_NS12placeholders2_9E - _ZN34_INTERNAL_5393ca48_4_k_cu_cf929d9c4cuda3std6ranges3__45__cpo4sizeE)
_ZN34_INTERNAL_5393ca48_4_k_cu_cf929d9c4cuda3std6ranges3__45__cpo4sizeE:
	.zero		1
	.type		_ZN34_INTERNAL_5393ca48_4_k_cu_cf929d9c6thrust24THRUST_300001_SM_1000_NS12placeholders2_9E,@object
	.size		_ZN34_INTERNAL_5393ca48_4_k_cu_cf929d9c6thrust24THRUST_300001_SM_1000_NS12placeholders2_9E,(_ZN34_INTERNAL_5393ca48_4_k_cu_cf929d9c4cuda3std3__45__cpo7crbeginE - _ZN34_INTERNAL_5393ca48_4_k_cu_cf929d9c6thrust24THRUST_300001_SM_1000_NS12placeholders2_9E)
_ZN34_INTERNAL_5393ca48_4_k_cu_cf929d9c6thrust24THRUST_300001_SM_1000_NS12placeholders2_9E:
	.zero		1
	.type		_ZN34_INTERNAL_5393ca48_4_k_cu_cf929d9c4cuda3std3__45__cpo7crbeginE,@object
	.size		_ZN34_INTERNAL_5393ca48_4_k_cu_cf929d9c4cuda3std3__45__cpo7crbeginE,(_ZN34_INTERNAL_5393ca48_4_k_cu_cf929d9c4cuda3std6ranges3__45__cpo4nextE - _ZN34_INTERNAL_5393ca48_4_k_cu_cf929d9c4cuda3std3__45__cpo7crbeginE)
_ZN34_INTERNAL_5393ca48_4_k_cu_cf929d9c4cuda3std3__45__cpo7crbeginE:
	.zero		1
	.type		_ZN34_INTERNAL_5393ca48_4_k_cu_cf929d9c4cuda3std6ranges3__45__cpo4nextE,@object
	.size		_ZN34_INTERNAL_5393ca48_4_k_cu_cf929d9c4cuda3std6ranges3__45__cpo4nextE,(_ZN34_INTERNAL_5393ca48_4_k_cu_cf929d9c4cuda3std6ranges3__45__cpo4swapE - _ZN34_INTERNAL_5393ca48_4_k_cu_cf929d9c4cuda3std6ranges3__45__cpo4nextE)
_ZN34_INTERNAL_5393ca48_4_k_cu_cf929d9c4cuda3std6ranges3__45__cpo4nextE:
	.zero		1
	.type		_ZN34_INTERNAL_5393ca48_4_k_cu_cf929d9c4cuda3std6ranges3__45__cpo4swapE,@object
	.size		_ZN34_INTERNAL_5393ca48_4_k_cu_cf929d9c4cuda3std6ranges3__45__cpo4swapE,(_ZN34_INTERNAL_5393ca48_4_k_cu_cf929d9c6thrust24THRUST_300001_SM_1000_NS12placeholders2_1E - _ZN34_INTERNAL_5393ca48_4_k_cu_cf929d9c4cuda3std6ranges3__45__cpo4swapE)
_ZN34_INTERNAL_5393ca48_4_k_cu_cf929d9c4cuda3std6ranges3__45__cpo4swapE:
	.zero		1
	.type		_ZN34_INTERNAL_5393ca48_4_k_cu_cf929d9c6thrust24THRUST_300001_SM_1000_NS12placeholders2_1E,@object
	.size		_ZN34_INTERNAL_5393ca48_4_k_cu_cf929d9c6thrust24THRUST_300001_SM_1000_NS12placeholders2_1E,(_ZN34_INTERNAL_5393ca48_4_k_cu_cf929d9c6thrust24THRUST_300001_SM_1000_NS12placeholders2_3E - _ZN34_INTERNAL_5393ca48_4_k_cu_cf929d9c6thrust24THRUST_300001_SM_1000_NS12placeholders2_1E)
_ZN34_INTERNAL_5393ca48_4_k_cu_cf929d9c6thrust24THRUST_300001_SM_1000_NS12placeholders2_1E:
	.zero		1
	.type		_ZN34_INTERNAL_5393ca48_4_k_cu_cf929d9c6thrust24THRUST_300001_SM_1000_NS12placeholders2_3E,@object
	.size		_ZN34_INTERNAL_5393ca48_4_k_cu_cf929d9c6thrust24THRUST_300001_SM_1000_NS12placeholders2_3E,(_ZN34_INTERNAL_5393ca48_4_k_cu_cf929d9c4cuda3std3__45__cpo5beginE - _ZN34_INTERNAL_5393ca48_4_k_cu_cf929d9c6thrust24THRUST_300001_SM_1000_NS12placeholders2_3E)
_ZN34_INTERNAL_5393ca48_4_k_cu_cf929d9c6thrust24THRUST_300001_SM_1000_NS12placeholders2_3E:
	.zero		1
	.type		_ZN34_INTERNAL_5393ca48_4_k_cu_cf929d9c4cuda3std3__45__cpo5beginE,@object
	.size		_ZN34_INTERNAL_5393ca48_4_k_cu_cf929d9c4cuda3std3__45__cpo5beginE,(_ZN34_INTERNAL_5393ca48_4_k_cu_cf929d9c4cuda3std6ranges3__45__cpo5beginE - _ZN34_INTERNAL_5393ca48_4_k_cu_cf929d9c4cuda3std3__45__cpo5beginE)
_ZN34_INTERNAL_5393ca48_4_k_cu_cf929d9c4cuda3std3__45__cpo5beginE:
	.zero		1
	.type		_ZN34_INTERNAL_5393ca48_4_k_cu_cf929d9c4cuda3std6ranges3__45__cpo5beginE,@object
	.size		_ZN34_INTERNAL_5393ca48_4_k_cu_cf929d9c4cuda3std6ranges3__45__cpo5beginE,(_ZN34_INTERNAL_5393ca48_4_k_cu_cf929d9c4cuda3std3__436_GLOBAL__N__5393ca48_4_k_cu_cf929d9c6ignoreE - _ZN34_INTERNAL_5393ca48_4_k_cu_cf929d9c4cuda3std6ranges3__45__cpo5beginE)
_ZN34_INTERNAL_5393ca48_4_k_cu_cf929d9c4cuda3std6ranges3__45__cpo5beginE:
	.zero		1
	.type		_ZN34_INTERNAL_5393ca48_4_k_cu_cf929d9c4cuda3std3__436_GLOBAL__N__5393ca48_4_k_cu_cf929d9c6ignoreE,@object
	.size		_ZN34_INTERNAL_5393ca48_4_k_cu_cf929d9c4cuda3std3__436_GLOBAL__N__5393ca48_4_k_cu_cf929d9c6ignoreE,(_ZN34_INTERNAL_5393ca48_4_k_cu_cf929d9c4cuda3std6ranges3__45__cpo4dataE - _ZN34_INTERNAL_5393ca48_4_k_cu_cf929d9c4cuda3std3__436_GLOBAL__N__5393ca48_4_k_cu_cf929d9c6ignoreE)
_ZN34_INTERNAL_5393ca48_4_k_cu_cf929d9c4cuda3std3__436_GLOBAL__N__5393ca48_4_k_cu_cf929d9c6ignoreE:
	.zero		1
	.type		_ZN34_INTERNAL_5393ca48_4_k_cu_cf929d9c4cuda3std6ranges3__45__cpo4dataE,@object
	.size		_ZN34_INTERNAL_5393ca48_4_k_cu_cf929d9c4cuda3std6ranges3__45__cpo4dataE,(_ZN34_INTERNAL_5393ca48_4_k_cu_cf929d9c6thrust24THRUST_300001_SM_1000_NS12placeholders2_7E - _ZN34_INTERNAL_5393ca48_4_k_cu_cf929d9c4cuda3std6ranges3__45__cpo4dataE)
_ZN34_INTERNAL_5393ca48_4_k_cu_cf929d9c4cuda3std6ranges3__45__cpo4dataE:
	.zero		1
	.type		_ZN34_INTERNAL_5393ca48_4_k_cu_cf929d9c6thrust24THRUST_300001_SM_1000_NS12placeholders2_7E,@object
	.size		_ZN34_INTERNAL_5393ca48_4_k_cu_cf929d9c6thrust24THRUST_300001_SM_1000_NS12placeholders2_7E,(_ZN34_INTERNAL_5393ca48_4_k_cu_cf929d9c4cuda3std3__45__cpo6rbeginE - _ZN34_INTERNAL_5393ca48_4_k_cu_cf929d9c6thrust24THRUST_300001_SM_1000_NS12placeholders2_7E)
_ZN34_INTERNAL_5393ca48_4_k_cu_cf929d9c6thrust24THRUST_300001_SM_1000_NS12placeholders2_7E:
	.zero		1
	.type		_ZN34_INTERNAL_5393ca48_4_k_cu_cf929d9c4cuda3std3__45__cpo6rbeginE,@object
	.size		_ZN34_INTERNAL_5393ca48_4_k_cu_cf929d9c4cuda3std3__45__cpo6rbeginE,(_ZN34_INTERNAL_5393ca48_4_k_cu_cf929d9c4cuda3std6ranges3__45__cpo7advanceE - _ZN34_INTERNAL_5393ca48_4_k_cu_cf929d9c4cuda3std3__45__cpo6rbeginE)
_ZN34_INTERNAL_5393ca48_4_k_cu_cf929d9c4cuda3std3__45__cpo6rbeginE:
	.zero		1
	.type		_ZN34_INTERNAL_5393ca48_4_k_cu_cf929d9c4cuda3std6ranges3__45__cpo7advanceE,@object
	.size		_ZN34_INTERNAL_5393ca48_4_k_cu_cf929d9c4cuda3std6ranges3__45__cpo7advanceE,(_ZN34_INTERNAL_5393ca48_4_k_cu_cf929d9c4cuda3std3__47nulloptE - _ZN34_INTERNAL_5393ca48_4_k_cu_cf929d9c4cuda3std6ranges3__45__cpo7advanceE)
_ZN34_INTERNAL_5393ca48_4_k_cu_cf929d9c4cuda3std6ranges3__45__cpo7advanceE:
	.zero		1
	.type		_ZN34_INTERNAL_5393ca48_4_k_cu_cf929d9c4cuda3std3__47nulloptE,@object
	.size		_ZN34_INTERNAL_5393ca48_4_k_cu_cf929d9c4cuda3std3__47nulloptE,(_ZN34_INTERNAL_5393ca48_4_k_cu_cf929d9c4cuda3std6ranges3__45__cpo8distanceE - _ZN34_INTERNAL_5393ca48_4_k_cu_cf929d9c4cuda3std3__47nulloptE)
_ZN34_INTERNAL_5393ca48_4_k_cu_cf929d9c4cuda3std3__47nulloptE:
	.zero		1
	.type		_ZN34_INTERNAL_5393ca48_4_k_cu_cf929d9c4cuda3std6ranges3__45__cpo8distanceE,@object
	.size		_ZN34_INTERNAL_5393ca48_4_k_cu_cf929d9c4cuda3std6ranges3__45__cpo8distanceE,(_ZN34_INTERNAL_5393ca48_4_k_cu_cf929d9c6thrust24THRUST_300001_SM_1000_NS12placeholders2_6E - _ZN34_INTERNAL_5393ca48_4_k_cu_cf929d9c4cuda3std6ranges3__45__cpo8distanceE)
_ZN34_INTERNAL_5393ca48_4_k_cu_cf929d9c4cuda3std6ranges3__45__cpo8distanceE:
	.zero		1
	.type		_ZN34_INTERNAL_5393ca48_4_k_cu_cf929d9c6thrust24THRUST_300001_SM_1000_NS12placeholders2_6E,@object
	.size		_ZN34_INTERNAL_5393ca48_4_k_cu_cf929d9c6thrust24THRUST_300001_SM_1000_NS12placeholders2_6E,(_ZN34_INTERNAL_5393ca48_4_k_cu_cf929d9c4cuda3std3__45__cpo4cendE - _ZN34_INTERNAL_5393ca48_4_k_cu_cf929d9c6thrust24THRUST_300001_SM_1000_NS12placeholders2_6E)
_ZN34_INTERNAL_5393ca48_4_k_cu_cf929d9c6thrust24THRUST_300001_SM_1000_NS12placeholders2_6E:
	.zero		1
	.type		_ZN34_INTERNAL_5393ca48_4_k_cu_cf929d9c4cuda3std3__45__cpo4cendE,@object
	.size		_ZN34_INTERNAL_5393ca48_4_k_cu_cf929d9c4cuda3std3__45__cpo4cendE,(_ZN34_INTERNAL_5393ca48_4_k_cu_cf929d9c4cuda3std6ranges3__45__cpo4cendE - _ZN34_INTERNAL_5393ca48_4_k_cu_cf929d9c4cuda3std3__45__cpo4cendE)
_ZN34_INTERNAL_5393ca48_4_k_cu_cf929d9c4cuda3std3__45__cpo4cendE:
	.zero		1
	.type		_ZN34_INTERNAL_5393ca48_4_k_cu_cf929d9c4cuda3std6ranges3__45__cpo4cendE,@object
	.size		_ZN34_INTERNAL_5393ca48_4_k_cu_cf929d9c4cuda3std6ranges3__45__cpo4cendE,(_ZN34_INTERNAL_5393ca48_4_k_cu_cf929d9c4cuda3std3__420unreachable_sentinelE - _ZN34_INTERNAL_5393ca48_4_k_cu_cf929d9c4cuda3std6ranges3__45__cpo4cendE)
_ZN34_INTERNAL_5393ca48_4_k_cu_cf929d9c4cuda3std6ranges3__45__cpo4cendE:
	.zero		1
	.type		_ZN34_INTERNAL_5393ca48_4_k_cu_cf929d9c4cuda3std3__420unreachable_sentinelE,@object
	.size		_ZN34_INTERNAL_5393ca48_4_k_cu_cf929d9c4cuda3std3__420unreachable_sentinelE,(_ZN34_INTERNAL_5393ca48_4_k_cu_cf929d9c4cuda3std6ranges3__45__cpo5ssizeE - _ZN34_INTERNAL_5393ca48_4_k_cu_cf929d9c4cuda3std3__420unreachable_sentinelE)
_ZN34_INTERNAL_5393ca48_4_k_cu_cf929d9c4cuda3std3__420unreachable_sentinelE:
	.zero		1
	.type		_ZN34_INTERNAL_5393ca48_4_k_cu_cf929d9c4cuda3std6ranges3__45__cpo5ssizeE,@object
	.size		_ZN34_INTERNAL_5393ca48_4_k_cu_cf929d9c4cuda3std6ranges3__45__cpo5ssizeE,(_ZN34_INTERNAL_5393ca48_4_k_cu_cf929d9c6thrust24THRUST_300001_SM_1000_NS12placeholders3_10E - _ZN34_INTERNAL_5393ca48_4_k_cu_cf929d9c4cuda3std6ranges3__45__cpo5ssizeE)
_ZN34_INTERNAL_5393ca48_4_k_cu_cf929d9c4cuda3std6ranges3__45__cpo5ssizeE:
	.zero		1
	.type		_ZN34_INTERNAL_5393ca48_4_k_cu_cf929d9c6thrust24THRUST_300001_SM_1000_NS12placeholders3_10E,@object
	.size		_ZN34_INTERNAL_5393ca48_4_k_cu_cf929d9c6thrust24THRUST_300001_SM_1000_NS12placeholders3_10E,(_ZN34_INTERNAL_5393ca48_4_k_cu_cf929d9c4cuda3std3__45__cpo5crendE - _ZN34_INTERNAL_5393ca48_4_k_cu_cf929d9c6thrust24THRUST_300001_SM_1000_NS12placeholders3_10E)
_ZN34_INTERNAL_5393ca48_4_k_cu_cf929d9c6thrust24THRUST_300001_SM_1000_NS12placeholders3_10E:
	.zero		1
	.type		_ZN34_INTERNAL_5393ca48_4_k_cu_cf929d9c4cuda3std3__45__cpo5crendE,@object
	.size		_ZN34_INTERNAL_5393ca48_4_k_cu_cf929d9c4cuda3std3__45__cpo5crendE,(_ZN34_INTERNAL_5393ca48_4_k_cu_cf929d9c4cuda3std6ranges3__45__cpo4prevE - _ZN34_INTERNAL_5393ca48_4_k_cu_cf929d9c4cuda3std3__45__cpo5crendE)
_ZN34_INTERNAL_5393ca48_4_k_cu_cf929d9c4cuda3std3__45__cpo5crendE:
	.zero		1
	.type		_ZN34_INTERNAL_5393ca48_4_k_cu_cf929d9c4cuda3std6ranges3__45__cpo4prevE,@object
	.size		_ZN34_INTERNAL_5393ca48_4_k_cu_cf929d9c4cuda3std6ranges3__45__cpo4prevE,(_ZN34_INTERNAL_5393ca48_4_k_cu_cf929d9c4cuda3std6ranges3__45__cpo9iter_moveE - _ZN34_INTERNAL_5393ca48_4_k_cu_cf929d9c4cuda3std6ranges3__45__cpo4prevE)
_ZN34_INTERNAL_5393ca48_4_k_cu_cf929d9c4cuda3std6ranges3__45__cpo4prevE:
	.zero		1
	.type		_ZN34_INTERNAL_5393ca48_4_k_cu_cf929d9c4cuda3std6ranges3__45__cpo9iter_moveE,@object
	.size		_ZN34_INTERNAL_5393ca48_4_k_cu_cf929d9c4cuda3std6ranges3__45__cpo9iter_moveE,(_ZN34_INTERNAL_5393ca48_4_k_cu_cf929d9c6thrust24THRUST_300001_SM_1000_NS12placeholders2_2E - _ZN34_INTERNAL_5393ca48_4_k_cu_cf929d9c4cuda3std6ranges3__45__cpo9iter_moveE)
_ZN34_INTERNAL_5393ca48_4_k_cu_cf929d9c4cuda3std6ranges3__45__cpo9iter_moveE:
	.zero		1
	.type		_ZN34_INTERNAL_5393ca48_4_k_cu_cf929d9c6thrust24THRUST_300001_SM_1000_NS12placeholders2_2E,@object
	.size		_ZN34_INTERNAL_5393ca48_4_k_cu_cf929d9c6thrust24THRUST_300001_SM_1000_NS12placeholders2_2E,(_ZN34_INTERNAL_5393ca48_4_k_cu_cf929d9c6thrust24THRUST_300001_SM_1000_NS12placeholders2_4E - _ZN34_INTERNAL_5393ca48_4_k_cu_cf929d9c6thrust24THRUST_300001_SM_1000_NS12placeholders2_2E)
_ZN34_INTERNAL_5393ca48_4_k_cu_cf929d9c6thrust24THRUST_300001_SM_1000_NS12placeholders2_2E:
	.zero		1
	.type		_ZN34_INTERNAL_5393ca48_4_k_cu_cf929d9c6thrust24THRUST_300001_SM_1000_NS12placeholders2_4E,@object
	.size		_ZN34_INTERNAL_5393ca48_4_k_cu_cf929d9c6thrust24THRUST_300001_SM_1000_NS12placeholders2_4E,(_ZN34_INTERNAL_5393ca48_4_k_cu_cf929d9c4cuda3std3__45__cpo3endE - _ZN34_INTERNAL_5393ca48_4_k_cu_cf929d9c6thrust24THRUST_300001_SM_1000_NS12placeholders2_4E)
_ZN34_INTERNAL_5393ca48_4_k_cu_cf929d9c6thrust24THRUST_300001_SM_1000_NS12placeholders2_4E:
	.zero		1
	.type		_ZN34_INTERNAL_5393ca48_4_k_cu_cf929d9c4cuda3std3__45__cpo3endE,@object
	.size		_ZN34_INTERNAL_5393ca48_4_k_cu_cf929d9c4cuda3std3__45__cpo3endE,(_ZN34_INTERNAL_5393ca48_4_k_cu_cf929d9c4cuda3std6ranges3__45__cpo3endE - _ZN34_INTERNAL_5393ca48_4_k_cu_cf929d9c4cuda3std3__45__cpo3endE)
_ZN34_INTERNAL_5393ca48_4_k_cu_cf929d9c4cuda3std3__45__cpo3endE:
	.zero		1
	.type		_ZN34_INTERNAL_5393ca48_4_k_cu_cf929d9c4cuda3std6ranges3__45__cpo3endE,@object
	.size		_ZN34_INTERNAL_5393ca48_4_k_cu_cf929d9c4cuda3std6ranges3__45__cpo3endE,(_ZN34_INTERNAL_5393ca48_4_k_cu_cf929d9c4cuda3std3__419piecewise_constructE - _ZN34_INTERNAL_5393ca48_4_k_cu_cf929d9c4cuda3std6ranges3__45__cpo3endE)
_ZN34_INTERNAL_5393ca48_4_k_cu_cf929d9c4cuda3std6ranges3__45__cpo3endE:
	.zero		1
	.type		_ZN34_INTERNAL_5393ca48_4_k_cu_cf929d9c4cuda3std3__419piecewise_constructE,@object
	.size		_ZN34_INTERNAL_5393ca48_4_k_cu_cf929d9c4cuda3std3__419piecewise_constructE,(_ZN34_INTERNAL_5393ca48_4_k_cu_cf929d9c4cuda3std6ranges3__45__cpo5cdataE - _ZN34_INTERNAL_5393ca48_4_k_cu_cf929d9c4cuda3std3__419piecewise_constructE)
_ZN34_INTERNAL_5393ca48_4_k_cu_cf929d9c4cuda3std3__419piecewise_constructE:
	.zero		1
	.type		_ZN34_INTERNAL_5393ca48_4_k_cu_cf929d9c4cuda3std6ranges3__45__cpo5cdataE,@object
	.size		_ZN34_INTERNAL_5393ca48_4_k_cu_cf929d9c4cuda3std6ranges3__45__cpo5cdataE,(_ZN34_INTERNAL_5393ca48_4_k_cu_cf929d9c6thrust24THRUST_300001_SM_1000_NS12placeholders2_8E - _ZN34_INTERNAL_5393ca48_4_k_cu_cf929d9c4cuda3std6ranges3__45__cpo5cdataE)
_ZN34_INTERNAL_5393ca48_4_k_cu_cf929d9c4cuda3std6ranges3__45__cpo5cdataE:
	.zero		1
	.type		_ZN34_INTERNAL_5393ca48_4_k_cu_cf929d9c6thrust24THRUST_300001_SM_1000_NS12placeholders2_8E,@object
	.size		_ZN34_INTERNAL_5393ca48_4_k_cu_cf929d9c6thrust24THRUST_300001_SM_1000_NS12placeholders2_8E,(_ZN34_INTERNAL_5393ca48_4_k_cu_cf929d9c4cuda3std3__45__cpo4rendE - _ZN34_INTERNAL_5393ca48_4_k_cu_cf929d9c6thrust24THRUST_300001_SM_1000_NS12placeholders2_8E)
_ZN34_INTERNAL_5393ca48_4_k_cu_cf929d9c6thrust24THRUST_300001_SM_1000_NS12placeholders2_8E:
	.zero		1
	.type		_ZN34_INTERNAL_5393ca48_4_k_cu_cf929d9c4cuda3std3__45__cpo4rendE,@object
	.size		_ZN34_INTERNAL_5393ca48_4_k_cu_cf929d9c4cuda3std3__45__cpo4rendE,(_ZN34_INTERNAL_5393ca48_4_k_cu_cf929d9c4cuda3std6ranges3__45__cpo9iter_swapE - _ZN34_INTERNAL_5393ca48_4_k_cu_cf929d9c4cuda3std3__45__cpo4rendE)
_ZN34_INTERNAL_5393ca48_4_k_cu_cf929d9c4cuda3std3__45__cpo4rendE:
	.zero		1
	.type		_ZN34_INTERNAL_5393ca48_4_k_cu_cf929d9c4cuda3std6ranges3__45__cpo9iter_swapE,@object
	.size		_ZN34_INTERNAL_5393ca48_4_k_cu_cf929d9c4cuda3std6ranges3__45__cpo9iter_swapE,(_ZN34_INTERNAL_5393ca48_4_k_cu_cf929d9c4cuda3std3__48unexpectE - _ZN34_INTERNAL_5393ca48_4_k_cu_cf929d9c4cuda3std6ranges3__45__cpo9iter_swapE)
_ZN34_INTERNAL_5393ca48_4_k_cu_cf929d9c4cuda3std6ranges3__45__cpo9iter_swapE:
	.zero		1
	.type		_ZN34_INTERNAL_5393ca48_4_k_cu_cf929d9c4cuda3std3__48unexpectE,@object
	.size		_ZN34_INTERNAL_5393ca48_4_k_cu_cf929d9c4cuda3std3__48unexpectE,(_ZN34_INTERNAL_5393ca48_4_k_cu_cf929d9c6thrust24THRUST_300001_SM_1000_NS6system6detail10sequential3seqE - _ZN34_INTERNAL_5393ca48_4_k_cu_cf929d9c4cuda3std3__48unexpectE)
_ZN34_INTERNAL_5393ca48_4_k_cu_cf929d9c4cuda3std3__48unexpectE:
	.zero		1
	.type		_ZN34_INTERNAL_5393ca48_4_k_cu_cf929d9c6thrust24THRUST_300001_SM_1000_NS6system6detail10sequential3seqE,@object
	.size		_ZN34_INTERNAL_5393ca48_4_k_cu_cf929d9c6thrust24THRUST_300001_SM_1000_NS6system6detail10sequential3seqE,(.L_29 - _ZN34_INTERNAL_5393ca48_4_k_cu_cf929d9c6thrust24THRUST_300001_SM_1000_NS6system6detail10sequential3seqE)
_ZN34_INTERNAL_5393ca48_4_k_cu_cf929d9c6thrust24THRUST_300001_SM_1000_NS6system6detail10sequential3seqE:
	.zero		1
.L_29:


//--------------------- .nv.constant0._ZN3cub18CUB_300001_SM_10006detail11EmptyKernelIvEEvv --------------------------
	.section	.nv.constant0._ZN3cub18CUB_300001_SM_10006detail11EmptyKernelIvEEvv,"a",@progbits
	.sectionflags	@""
	.align	4
.nv.constant0._ZN3cub18CUB_300001_SM_10006detail11EmptyKernelIvEEvv:
	.zero		896


//--------------------- .nv.constant0._Z3fooN3cub18CUB_300001_SM_100012KeyValuePairIiiEE --------------------------
	.section	.nv.constant0._Z3fooN3cub18CUB_300001_SM_100012KeyValuePairIiiEE,"a",@progbits
	.sectionflags	@""
	.align	4
.nv.constant0._Z3fooN3cub18CUB_300001_SM_100012KeyValuePairIiiEE:
	.zero		904


//--------------------- SYMBOLS --------------------------

	.type		.nv.reservedSmem.offset0,@object
	.size		.nv.reservedSmem.offset0,0x4
